//
// Generated by NVIDIA NVVM Compiler
//
// Compiler Build ID: CL-36424714
// Cuda compilation tools, release 13.0, V13.0.88
// Based on NVVM 20.0.0
//

.version 9.0
.target sm_100
.address_size 64

	// .globl	_Z15midpoint_kernelidPf

.visible .entry _Z15midpoint_kernelidPf(
	.param .u32 _Z15midpoint_kernelidPf_param_0,
	.param .f64 _Z15midpoint_kernelidPf_param_1,
	.param .u64 .ptr .align 1 _Z15midpoint_kernelidPf_param_2
)
{
	.reg .pred 	%p<7>;
	.reg .b32 	%r<33>;
	.reg .b32 	%f<6>;
	.reg .b64 	%rd<3>;
	.reg .b64 	%fd<47>;

	ld.param.u32 	%r12, [_Z15midpoint_kernelidPf_param_0];
	ld.param.f64 	%fd8, [_Z15midpoint_kernelidPf_param_1];
	ld.param.u64 	%rd1, [_Z15midpoint_kernelidPf_param_2];
	mov.u32 	%r13, %ctaid.x;
	mov.u32 	%r14, %ntid.x;
	mov.u32 	%r15, %tid.x;
	mad.lo.s32 	%r31, %r13, %r14, %r15;
	mov.u32 	%r16, %nctaid.x;
	mul.lo.s32 	%r2, %r16, %r14;
	setp.ge.s32 	%p1, %r31, %r12;
	mov.f32 	%f5, 0f00000000;
	@%p1 bra 	$L__BB0_7;
	add.s32 	%r17, %r31, %r2;
	max.s32 	%r18, %r12, %r17;
	setp.lt.s32 	%p2, %r17, %r12;
	selp.u32 	%r19, 1, 0, %p2;
	add.s32 	%r20, %r17, %r19;
	sub.s32 	%r21, %r18, %r20;
	div.u32 	%r22, %r21, %r2;
	add.s32 	%r3, %r22, %r19;
	and.b32  	%r23, %r3, 3;
	setp.eq.s32 	%p3, %r23, 3;
	mov.f64 	%fd46, 0d0000000000000000;
	@%p3 bra 	$L__BB0_4;
	add.s32 	%r24, %r3, 1;
	and.b32  	%r25, %r24, 3;
	neg.s32 	%r29, %r25;
	mov.f64 	%fd46, 0d0000000000000000;
$L__BB0_3:
	.pragma "nounroll";
	cvt.rn.f64.s32 	%fd12, %r31;
	add.f64 	%fd13, %fd12, 0d3FE0000000000000;
	mul.f64 	%fd14, %fd8, %fd13;
	fma.rn.f64 	%fd15, %fd14, %fd14, 0d3FF0000000000000;
	mov.f64 	%fd16, 0d4010000000000000;
	div.rn.f64 	%fd17, %fd16, %fd15;
	add.f64 	%fd46, %fd46, %fd17;
	add.s32 	%r31, %r31, %r2;
	add.s32 	%r29, %r29, 1;
	setp.ne.s32 	%p4, %r29, 0;
	@%p4 bra 	$L__BB0_3;
$L__BB0_4:
	setp.lt.u32 	%p5, %r3, 3;
	@%p5 bra 	$L__BB0_6;
$L__BB0_5:
	cvt.rn.f64.s32 	%fd18, %r31;
	add.f64 	%fd19, %fd18, 0d3FE0000000000000;
	mul.f64 	%fd20, %fd8, %fd19;
	fma.rn.f64 	%fd21, %fd20, %fd20, 0d3FF0000000000000;
	mov.f64 	%fd22, 0d4010000000000000;
	div.rn.f64 	%fd23, %fd22, %fd21;
	add.f64 	%fd24, %fd46, %fd23;
	add.s32 	%r26, %r31, %r2;
	cvt.rn.f64.s32 	%fd25, %r26;
	add.f64 	%fd26, %fd25, 0d3FE0000000000000;
	mul.f64 	%fd27, %fd8, %fd26;
	fma.rn.f64 	%fd28, %fd27, %fd27, 0d3FF0000000000000;
	div.rn.f64 	%fd29, %fd22, %fd28;
	add.f64 	%fd30, %fd24, %fd29;
	add.s32 	%r27, %r26, %r2;
	cvt.rn.f64.s32 	%fd31, %r27;
	add.f64 	%fd32, %fd31, 0d3FE0000000000000;
	mul.f64 	%fd33, %fd8, %fd32;
	fma.rn.f64 	%fd34, %fd33, %fd33, 0d3FF0000000000000;
	div.rn.f64 	%fd35, %fd22, %fd34;
	add.f64 	%fd36, %fd30, %fd35;
	add.s32 	%r28, %r27, %r2;
	cvt.rn.f64.s32 	%fd37, %r28;
	add.f64 	%fd38, %fd37, 0d3FE0000000000000;
	mul.f64 	%fd39, %fd8, %fd38;
	fma.rn.f64 	%fd40, %fd39, %fd39, 0d3FF0000000000000;
	div.rn.f64 	%fd41, %fd22, %fd40;
	add.f64 	%fd46, %fd36, %fd41;
	add.s32 	%r31, %r28, %r2;
	setp.lt.s32 	%p6, %r31, %r12;
	@%p6 bra 	$L__BB0_5;
$L__BB0_6:
	cvt.rn.f32.f64 	%f5, %fd46;
$L__BB0_7:
	cvta.to.global.u64 	%rd2, %rd1;
	atom.global.add.f32 	%f4, [%rd2], %f5;
	ret;

}


// ===== COMPILED SASS (sm_100) =====

	.target	sm_100

	.elftype	@"ET_EXEC"


//--------------------- .note.nv.tkinfo           --------------------------
	.section	.note.nv.tkinfo,"",@"SHT_NOTE"
	.sectionflags	@"SHF_NOTE_NV_TKINFO"
	.tkinfo
        /*0018*/ 	.word	0x00000002
        /*0030*/ 	.string	""
        /*0030*/ 	.string	"ptxas"
        /*0030*/ 	.string	"Cuda compilation tools, release 13.0, V13.0.88"
        /*0030*/ 	.string	"Build cuda_13.0.r13.0/compiler.36424714_0"
        /*0030*/ 	.string	"-arch sm_100 -m 64 "



//--------------------- .note.nv.cuinfo           --------------------------
	.section	.note.nv.cuinfo,"",@"SHT_NOTE"
	.sectionflags	@"SHF_NOTE_NV_CUINFO"
        /*0018*/ 	.short	0x0002
        /*001a*/ 	.short	0x0064
        /*001c*/ 	.short	0x0082
	.zero		2


//--------------------- .nv.info                  --------------------------
	.section	.nv.info,"",@"SHT_CUDA_INFO"
	.align	4


	//----- nvinfo : EIATTR_REGCOUNT
	.align		4
        /*0000*/ 	.byte	0x04, 0x2f
        /*0002*/ 	.short	(.L_1 - .L_0)
	.align		4
.L_0:
        /*0004*/ 	.word	index@(_Z15midpoint_kernelidPf)
        /*0008*/ 	.word	0x0000001c


	//----- nvinfo : EIATTR_FRAME_SIZE
	.align		4
.L_1:
        /*000c*/ 	.byte	0x04, 0x11
        /*000e*/ 	.short	(.L_3 - .L_2)
	.align		4
.L_2:
        /*0010*/ 	.word	index@($__internal_0_$__cuda_sm20_div_rn_f64_full)
        /*0014*/ 	.word	0x00000000


	//----- nvinfo : EIATTR_FRAME_SIZE
	.align		4
.L_3:
        /*0018*/ 	.byte	0x04, 0x11
        /*001a*/ 	.short	(.L_5 - .L_4)
	.align		4
.L_4:
        /*001c*/ 	.word	index@(_Z15midpoint_kernelidPf)
        /*0020*/ 	.word	0x00000000


	//----- nvinfo : EIATTR_MIN_STACK_SIZE
	.align		4
.L_5:
        /*0024*/ 	.byte	0x04, 0x12
        /*0026*/ 	.short	(.L_7 - .L_6)
	.align		4
.L_6:
        /*0028*/ 	.word	index@(_Z15midpoint_kernelidPf)
        /*002c*/ 	.word	0x00000000
.L_7:


//--------------------- .nv.compat                --------------------------
	.section	.nv.compat,"",@"SHT_CUDA_COMPAT_INFO"
	.align	4
        /*0000*/ 	.byte	0x02, 0x09, 0x00, 0x00, 0x02, 0x02, 0x01, 0x00, 0x02, 0x05, 0x05, 0x00, 0x03, 0x07, 0x01, 0x01
        /*0010*/ 	.byte	0x02, 0x03, 0x00, 0x00, 0x02, 0x06, 0x01, 0x00, 0x04, 0x0b, 0x08, 0x00, 0x01, 0x00, 0x00, 0x00
        /*0020*/ 	.byte	0x00, 0x00, 0x00, 0x00


//--------------------- .nv.info._Z15midpoint_kernelidPf --------------------------
	.section	.nv.info._Z15midpoint_kernelidPf,"",@"SHT_CUDA_INFO"
	.sectionflags	@""
	.align	4


	//----- nvinfo : EIATTR_CUDA_API_VERSION
	.align		4
        /*0000*/ 	.byte	0x04, 0x37
        /*0002*/ 	.short	(.L_9 - .L_8)
.L_8:
        /*0004*/ 	.word	0x00000082


	//----- nvinfo : EIATTR_KPARAM_INFO
	.align		4
.L_9:
        /*0008*/ 	.byte	0x04, 0x17
        /*000a*/ 	.short	(.L_11 - .L_10)
.L_10:
        /*000c*/ 	.word	0x00000000
        /*0010*/ 	.short	0x0002
        /*0012*/ 	.short	0x0010
        /*0014*/ 	.byte	0x00, 0xf5, 0x21, 0x00


	//----- nvinfo : EIATTR_KPARAM_INFO
	.align		4
.L_11:
        /*0018*/ 	.byte	0x04, 0x17
        /*001a*/ 	.short	(.L_13 - .L_12)
.L_12:
        /*001c*/ 	.word	0x00000000
        /*0020*/ 	.short	0x0001
        /*0022*/ 	.short	0x0008
        /*0024*/ 	.byte	0x00, 0xf0, 0x21, 0x00


	//----- nvinfo : EIATTR_KPARAM_INFO
	.align		4
.L_13:
        /*0028*/ 	.byte	0x04, 0x17
        /*002a*/ 	.short	(.L_15 - .L_14)
.L_14:
        /*002c*/ 	.word	0x00000000
        /*0030*/ 	.short	0x0000
        /*0032*/ 	.short	0x0000
        /*0034*/ 	.byte	0x00, 0xf0, 0x11, 0x00


	//----- nvinfo : EIATTR_SPARSE_MMA_MASK
	.align		4
.L_15:
        /*0038*/ 	.byte	0x03, 0x50
        /*003a*/ 	.short	0x0000


	//----- nvinfo : EIATTR_MAXREG_COUNT
	.align		4
        /*003c*/ 	.byte	0x03, 0x1b
        /*003e*/ 	.short	0x00ff


	//----- nvinfo : EIATTR_MERCURY_ISA_VERSION
	.align		4
        /*0040*/ 	.byte	0x03, 0x5f
        /*0042*/ 	.short	0x0101


	//----- nvinfo : EIATTR_VRC_CTA_INIT_COUNT
	.align		4
        /*0044*/ 	.byte	0x02, 0x4a
	.zero		1
	.zero		1


	//----- nvinfo : EIATTR_EXIT_INSTR_OFFSETS
	.align		4
        /*0048*/ 	.byte	0x04, 0x1c
        /*004a*/ 	.short	(.L_17 - .L_16)


	//   ....[0]....
.L_16:
        /*004c*/ 	.word	0x00000b90


	//----- nvinfo : EIATTR_CRS_STACK_SIZE
	.align		4
.L_17:
        /*0050*/ 	.byte	0x04, 0x1e
        /*0052*/ 	.short	(.L_19 - .L_18)
.L_18:
        /*0054*/ 	.word	0x00000000


	//----- nvinfo : EIATTR_CBANK_PARAM_SIZE
	.align		4
.L_19:
        /*0058*/ 	.byte	0x03, 0x19
        /*005a*/ 	.short	0x0018


	//----- nvinfo : EIATTR_PARAM_CBANK
	.align		4
        /*005c*/ 	.byte	0x04, 0x0a
        /*005e*/ 	.short	(.L_21 - .L_20)
	.align		4
.L_20:
        /*0060*/ 	.word	index@(.nv.constant0._Z15midpoint_kernelidPf)
        /*0064*/ 	.short	0x0380
        /*0066*/ 	.short	0x0018


	//----- nvinfo : EIATTR_SW_WAR
	.align		4
.L_21:
        /*0068*/ 	.byte	0x04, 0x36
        /*006a*/ 	.short	(.L_23 - .L_22)
.L_22:
        /*006c*/ 	.word	0x00000008
.L_23:


//--------------------- .nv.callgraph             --------------------------
	.section	.nv.callgraph,"",@"SHT_CUDA_CALLGRAPH"
	.align	4
	.sectionentsize	8
	.align		4
        /*0000*/ 	.word	0x00000000
	.align		4
        /*0004*/ 	.word	0xffffffff
	.align		4
        /*0008*/ 	.word	0x00000000
	.align		4
        /*000c*/ 	.word	0xfffffffe
	.align		4
        /*0010*/ 	.word	0x00000000
	.align		4
        /*0014*/ 	.word	0xfffffffd
	.align		4
        /*0018*/ 	.word	0x00000000
	.align		4
        /*001c*/ 	.word	0xfffffffc


//--------------------- .text._Z15midpoint_kernelidPf --------------------------
	.section	.text._Z15midpoint_kernelidPf,"ax",@progbits
	.align	128
        .global         _Z15midpoint_kernelidPf
        .type           _Z15midpoint_kernelidPf,@function
        .size           _Z15midpoint_kernelidPf,(.L_x_25 - _Z15midpoint_kernelidPf)
        .other          _Z15midpoint_kernelidPf,@"STO_CUDA_ENTRY STV_DEFAULT"
_Z15midpoint_kernelidPf:
.text._Z15midpoint_kernelidPf:
[----:B------:R-:W-:Y:S01]  /*0000*/  LDC R1, c[0x0][0x37c] ;  /* 0x0000df00ff017b82 */ /* 0x000fe20000000800 */
[----:B------:R-:W0:Y:S07]  /*0010*/  S2R R19, SR_TID.X ;  /* 0x0000000000137919 */ /* 0x000e2e0000002100 */
[----:B------:R-:W0:Y:S01]  /*0020*/  S2UR UR6, SR_CTAID.X ;  /* 0x00000000000679c3 */ /* 0x000e220000002500 */
[----:B------:R-:W1:Y:S01]  /*0030*/  LDCU UR8, c[0x0][0x380] ;  /* 0x00007000ff0877ac */ /* 0x000e620008000800 */
[----:B------:R-:W-:Y:S01]  /*0040*/  BSSY.RECONVERGENT B0, `(.L_x_0) ;  /* 0x00000b2000007945 */ /* 0x000fe20003800200 */
[----:B------:R-:W-:Y:S01]  /*0050*/  IMAD.MOV.U32 R17, RZ, RZ, RZ ;  /* 0x000000ffff117224 */ /* 0x000fe200078e00ff */
[----:B------:R-:W2:Y:S04]  /*0060*/  LDCU.64 UR4, c[0x0][0x358] ;  /* 0x00006b00ff0477ac */ /* 0x000ea80008000a00 */
[----:B------:R-:W0:Y:S01]  /*0070*/  LDC R2, c[0x0][0x360] ;  /* 0x0000d800ff027b82 */ /* 0x000e220000000800 */
[----:B------:R-:W3:Y:S01]  /*0080*/  LDCU UR7, c[0x0][0x370] ;  /* 0x00006e00ff0777ac */ /* 0x000ee20008000800 */
[----:B------:R-:W4:Y:S01]  /*0090*/  LDCU.64 UR10, c[0x0][0x388] ;  /* 0x00007100ff0a77ac */ /* 0x000f220008000a00 */
[----:B------:R-:W5:Y:S01]  /*00a0*/  LDCU.64 UR12, c[0x0][0x388] ;  /* 0x00007100ff0c77ac */ /* 0x000f620008000a00 */
[----:B------:R-:W0:Y:S02]  /*00b0*/  LDCU UR9, c[0x0][0x380] ;  /* 0x00007000ff0977ac */ /* 0x000e240008000800 */
[----:B0-----:R-:W-:-:S02]  /*00c0*/  IMAD R19, R2, UR6, R19 ;  /* 0x0000000602137c24 */ /* 0x001fc4000f8e0213 */
[----:B---3--:R-:W-:-:S03]  /*00d0*/  IMAD R2, R2, UR7, RZ ;  /* 0x0000000702027c24 */ /* 0x008fc6000f8e02ff */
[----:B-1----:R-:W-:-:S13]  /*00e0*/  ISETP.GE.AND P0, PT, R19, UR8, PT ;  /* 0x0000000813007c0c */ /* 0x002fda000bf06270 */
[----:B--2-45:R-:W-:Y:S05]  /*00f0*/  @P0 BRA `(.L_x_1) ;  /* 0x0000000800980947 */ /* 0x034fea0003800000 */
[----:B------:R-:W0:Y:S01]  /*0100*/  I2F.U32.RP R6, R2 ;  /* 0x0000000200067306 */ /* 0x000e220000209000 */
[C---:B------:R-:W-:Y:S01]  /*0110*/  IMAD.IADD R0, R2.reuse, 0x1, R19 ;  /* 0x0000000102007824 */ /* 0x040fe200078e0213 */
[----:B------:R-:W-:Y:S01]  /*0120*/  ISETP.NE.U32.AND P2, PT, R2, RZ, PT ;  /* 0x000000ff0200720c */ /* 0x000fe20003f45070 */
[----:B------:R-:W-:Y:S01]  /*0130*/  IMAD.MOV R7, RZ, RZ, -R2 ;  /* 0x000000ffff077224 */ /* 0x000fe200078e0a02 */
[----:B------:R-:W-:Y:S01]  /*0140*/  BSSY.RECONVERGENT B1, `(.L_x_2) ;  /* 0x000003a000017945 */ /* 0x000fe20003800200 */
[----:B------:R-:W-:Y:S02]  /*0150*/  CS2R R16, SRZ ;  /* 0x0000000000107805 */ /* 0x000fe4000001ff00 */
[C---:B------:R-:W-:Y:S02]  /*0160*/  ISETP.GE.AND P0, PT, R0.reuse, UR8, PT ;  /* 0x0000000800007c0c */ /* 0x040fe4000bf06270 */
[----:B------:R-:W-:Y:S02]  /*0170*/  VIMNMX R3, PT, PT, R0, UR8, !PT ;  /* 0x0000000800037c48 */ /* 0x000fe4000ffe0100 */
[----:B------:R-:W-:-:S04]  /*0180*/  SEL R22, RZ, 0x1, P0 ;  /* 0x00000001ff167807 */ /* 0x000fc80000000000 */
[----:B------:R-:W-:Y:S01]  /*0190*/  IADD3 R3, PT, PT, R3, -R0, -R22 ;  /* 0x8000000003037210 */ /* 0x000fe20007ffe816 */
[----:B0-----:R-:W0:Y:S02]  /*01a0*/  MUFU.RCP R6, R6 ;  /* 0x0000000600067308 */ /* 0x001e240000001000 */
[----:B0-----:R-:W-:-:S06]  /*01b0*/  VIADD R4, R6, 0xffffffe ;  /* 0x0ffffffe06047836 */ /* 0x001fcc0000000000 */
[----:B------:R0:W1:Y:S02]  /*01c0*/  F2I.FTZ.U32.TRUNC.NTZ R5, R4 ;  /* 0x0000000400057305 */ /* 0x000064000021f000 */
[----:B0-----:R-:W-:Y:S02]  /*01d0*/  IMAD.MOV.U32 R4, RZ, RZ, RZ ;  /* 0x000000ffff047224 */ /* 0x001fe400078e00ff */
[----:B-1----:R-:W-:-:S04]  /*01e0*/  IMAD R7, R7, R5, RZ ;  /* 0x0000000507077224 */ /* 0x002fc800078e02ff */
[----:B------:R-:W-:-:S06]  /*01f0*/  IMAD.HI.U32 R6, R5, R7, R4 ;  /* 0x0000000705067227 */ /* 0x000fcc00078e0004 */
[----:B------:R-:W-:-:S04]  /*0200*/  IMAD.HI.U32 R5, R6, R3, RZ ;  /* 0x0000000306057227 */ /* 0x000fc800078e00ff */
[----:B------:R-:W-:-:S04]  /*0210*/  IMAD.MOV R0, RZ, RZ, -R5 ;  /* 0x000000ffff007224 */ /* 0x000fc800078e0a05 */
[----:B------:R-:W-:-:S05]  /*0220*/  IMAD R3, R2, R0, R3 ;  /* 0x0000000002037224 */ /* 0x000fca00078e0203 */
[----:B------:R-:W-:-:S13]  /*0230*/  ISETP.GE.U32.AND P0, PT, R3, R2, PT ;  /* 0x000000020300720c */ /* 0x000fda0003f06070 */
[----:B------:R-:W-:Y:S02]  /*0240*/  @P0 IMAD.IADD R3, R3, 0x1, -R2 ;  /* 0x0000000103030824 */ /* 0x000fe400078e0a02 */
[----:B------:R-:W-:-:S03]  /*0250*/  @P0 VIADD R5, R5, 0x1 ;  /* 0x0000000105050836 */ /* 0x000fc60000000000 */
[----:B------:R-:W-:-:S13]  /*0260*/  ISETP.GE.U32.AND P1, PT, R3, R2, PT ;  /* 0x000000020300720c */ /* 0x000fda0003f26070 */
[----:B------:R-:W-:Y:S01]  /*0270*/  @P1 VIADD R5, R5, 0x1 ;  /* 0x0000000105051836 */ /* 0x000fe20000000000 */
[----:B------:R-:W-:-:S05]  /*0280*/  @!P2 LOP3.LUT R5, RZ, R2, RZ, 0x33, !PT ;  /* 0x00000002ff05a212 */ /* 0x000fca00078e33ff */
[----:B------:R-:W-:Y:S02]  /*0290*/  IMAD.IADD R22, R22, 0x1, R5 ;  /* 0x0000000116167824 */ /* 0x000fe400078e0205 */
[----:B------:R-:W-:-:S03]  /*02a0*/  IMAD.MOV.U32 R5, RZ, RZ, 0x40100000 ;  /* 0x40100000ff057424 */ /* 0x000fc600078e00ff */
[----:B------:R-:W-:-:S04]  /*02b0*/  LOP3.LUT R0, R22, 0x3, RZ, 0xc0, !PT ;  /* 0x0000000316007812 */ /* 0x000fc800078ec0ff */
[----:B------:R-:W-:-:S13]  /*02c0*/  ISETP.NE.AND P0, PT, R0, 0x3, PT ;  /* 0x000000030000780c */ /* 0x000fda0003f05270 */
[----:B------:R-:W-:Y:S05]  /*02d0*/  @!P0 BRA `(.L_x_3) ;  /* 0x0000000000808947 */ /* 0x000fea0003800000 */
[----:B------:R-:W-:Y:S01]  /*02e0*/  VIADD R0, R22, 0x1 ;  /* 0x0000000116007836 */ /* 0x000fe20000000000 */
[----:B------:R-:W-:-:S04]  /*02f0*/  CS2R R16, SRZ ;  /* 0x0000000000107805 */ /* 0x000fc8000001ff00 */
[----:B------:R-:W-:-:S05]  /*0300*/  LOP3.LUT R0, R0, 0x3, RZ, 0xc0, !PT ;  /* 0x0000000300007812 */ /* 0x000fca00078ec0ff */
[----:B------:R-:W-:-:S07]  /*0310*/  IMAD.MOV R23, RZ, RZ, -R0 ;  /* 0x000000ffff177224 */ /* 0x000fce00078e0a00 */
.L_x_6:
[----:B------:R-:W0:Y:S01]  /*0320*/  I2F.F64 R6, R19 ;  /* 0x0000001300067312 */ /* 0x000e220000201c00 */
[----:B------:R-:W-:Y:S01]  /*0330*/  VIADD R23, R23, 0x1 ;  /* 0x0000000117177836 */ /* 0x000fe20000000000 */
[----:B------:R-:W-:Y:S04]  /*0340*/  BSSY.RECONVERGENT B2, `(.L_x_4) ;  /* 0x0000016000027945 */ /* 0x000fe80003800200 */
[----:B------:R-:W-:Y:S01]  /*0350*/  ISETP.NE.AND P1, PT, R23, RZ, PT ;  /* 0x000000ff1700720c */ /* 0x000fe20003f25270 */
[----:B0-----:R-:W-:-:S08]  /*0360*/  DADD R6, R6, 0.5 ;  /* 0x3fe0000006067429 */ /* 0x001fd00000000000 */
[----:B------:R-:W-:-:S08]  /*0370*/  DMUL R6, R6, UR10 ;  /* 0x0000000a06067c28 */ /* 0x000fd00008000000 */
[----:B------:R-:W-:Y:S01]  /*0380*/  DFMA R10, R6, R6, 1 ;  /* 0x3ff00000060a742b */ /* 0x000fe20000000006 */
[----:B------:R-:W-:-:S05]  /*0390*/  IMAD.MOV.U32 R6, RZ, RZ, 0x1 ;  /* 0x00000001ff067424 */ /* 0x000fca00078e00ff */
[----:B------:R-:W0:Y:S02]  /*03a0*/  MUFU.RCP64H R7, R11 ;  /* 0x0000000b00077308 */ /* 0x000e240000001800 */
[----:B0-----:R-:W-:-:S08]  /*03b0*/  DFMA R8, -R10, R6, 1 ;  /* 0x3ff000000a08742b */ /* 0x001fd00000000106 */
[----:B------:R-:W-:-:S08]  /*03c0*/  DFMA R8, R8, R8, R8 ;  /* 0x000000080808722b */ /* 0x000fd00000000008 */
[----:B------:R-:W-:-:S08]  /*03d0*/  DFMA R8, R6, R8, R6 ;  /* 0x000000080608722b */ /* 0x000fd00000000006 */
[----:B------:R-:W-:-:S08]  /*03e0*/  DFMA R6, -R10, R8, 1 ;  /* 0x3ff000000a06742b */ /* 0x000fd00000000108 */
[----:B------:R-:W-:-:S08]  /*03f0*/  DFMA R6, R8, R6, R8 ;  /* 0x000000060806722b */ /* 0x000fd00000000008 */
[----:B------:R-:W-:-:S08]  /*0400*/  DMUL R8, R6, 4 ;  /* 0x4010000006087828 */ /* 0x000fd00000000000 */
[----:B------:R-:W-:-:S08]  /*0410*/  DFMA R12, -R10, R8, 4 ;  /* 0x401000000a0c742b */ /* 0x000fd00000000108 */
[----:B------:R-:W-:-:S10]  /*0420*/  DFMA R6, R6, R12, R8 ;  /* 0x0000000c0606722b */ /* 0x000fd40000000008 */
[----:B------:R-:W-:-:S05]  /*0430*/  FFMA R0, RZ, R11, R7 ;  /* 0x0000000bff007223 */ /* 0x000fca0000000007 */
[----:B------:R-:W-:-:S13]  /*0440*/  FSETP.GT.AND P0, PT, |R0|, 1.469367938527859385e-39, PT ;  /* 0x001000000000780b */ /* 0x000fda0003f04200 */
[----:B------:R-:W-:Y:S05]  /*0450*/  @P0 BRA `(.L_x_5) ;  /* 0x0000000000100947 */ /* 0x000fea0003800000 */
[----:B------:R-:W-:-:S07]  /*0460*/  MOV R0, 0x480 ;  /* 0x0000048000007802 */ /* 0x000fce0000000f00 */
[----:B------:R-:W-:Y:S05]  /*0470*/  CALL.REL.NOINC `($__internal_0_$__cuda_sm20_div_rn_f64_full) ;  /* 0x0000000400c87944 */ /* 0x000fea0003c00000 */
[----:B------:R-:W-:Y:S02]  /*0480*/  IMAD.MOV.U32 R6, RZ, RZ, R8 ;  /* 0x000000ffff067224 */ /* 0x000fe400078e0008 */
[----:B------:R-:W-:-:S07]  /*0490*/  IMAD.MOV.U32 R7, RZ, RZ, R9 ;  /* 0x000000ffff077224 */ /* 0x000fce00078e0009 */
.L_x_5:
[----:B------:R-:W-:Y:S05]  /*04a0*/  BSYNC.RECONVERGENT B2 ;  /* 0x0000000000027941 */ /* 0x000fea0003800200 */
.L_x_4:
[----:B------:R-:W-:Y:S01]  /*04b0*/  DADD R16, R6, R16 ;  /* 0x0000000006107229 */ /* 0x000fe20000000010 */
[----:B------:R-:W-:Y:S01]  /*04c0*/  IMAD.IADD R19, R2, 0x1, R19 ;  /* 0x0000000102137824 */ /* 0x000fe200078e0213 */
[----:B------:R-:W-:Y:S09]  /*04d0*/  @P1 BRA `(.L_x_6) ;  /* 0xfffffffc00901947 */ /* 0x000ff2000383ffff */
.L_x_3:
[----:B------:R-:W-:Y:S05]  /*04e0*/  BSYNC.RECONVERGENT B1 ;  /* 0x0000000000017941 */ /* 0x000fea0003800200 */
.L_x_2:
[----:B------:R-:W-:Y:S01]  /*04f0*/  ISETP.GE.U32.AND P0, PT, R22, 0x3, PT ;  /* 0x000000031600780c */ /* 0x000fe20003f06070 */
[----:B------:R-:W-:-:S12]  /*0500*/  BSSY.RECONVERGENT B1, `(.L_x_7) ;  /* 0x0000064000017945 */ /* 0x000fd80003800200 */
[----:B------:R-:W-:Y:S05]  /*0510*/  @!P0 BRA `(.L_x_8) ;  /* 0x0000000400888947 */ /* 0x000fea0003800000 */
.L_x_17:
[----:B------:R-:W0:Y:S01]  /*0520*/  I2F.F64 R6, R19 ;  /* 0x0000001300067312 */ /* 0x000e220000201c00 */
[----:B------:R-:W-:Y:S01]  /*0530*/  BSSY.RECONVERGENT B2, `(.L_x_9) ;  /* 0x0000015000027945 */ /* 0x000fe20003800200 */
        /* <DEDUP_REMOVED lines=20> */
.L_x_10:
[----:B------:R-:W-:Y:S05]  /*0680*/  BSYNC.RECONVERGENT B2 ;  /* 0x0000000000027941 */ /* 0x000fea0003800200 */
.L_x_9:
[----:B------:R-:W-:Y:S01]  /*0690*/  IMAD.IADD R19, R2, 0x1, R19 ;  /* 0x0000000102137824 */ /* 0x000fe200078e0213 */
[----:B------:R-:W-:Y:S01]  /*06a0*/  BSSY.RECONVERGENT B2, `(.L_x_11) ;  /* 0x0000015000027945 */ /* 0x000fe20003800200 */
[----:B------:R-:W-:Y:S02]  /*06b0*/  DADD R16, R6, R16 ;  /* 0x0000000006107229 */ /* 0x000fe40000000010 */
[----:B------:R-:W0:Y:S02]  /*06c0*/  I2F.F64 R8, R19 ;  /* 0x0000001300087312 */ /* 0x000e240000201c00 */
        /* <DEDUP_REMOVED lines=18> */
.L_x_12:
[----:B------:R-:W-:Y:S05]  /*07f0*/  BSYNC.RECONVERGENT B2 ;  /* 0x0000000000027941 */ /* 0x000fea0003800200 */
.L_x_11:
        /* <DEDUP_REMOVED lines=24> */
.L_x_14:
[----:B------:R-:W-:Y:S05]  /*0980*/  BSYNC.RECONVERGENT B2 ;  /* 0x0000000000027941 */ /* 0x000fea0003800200 */
.L_x_13:
        /* <DEDUP_REMOVED lines=22> */
.L_x_16:
[----:B------:R-:W-:Y:S05]  /*0af0*/  BSYNC.RECONVERGENT B2 ;  /* 0x0000000000027941 */ /* 0x000fea0003800200 */
.L_x_15:
[----:B------:R-:W-:Y:S01]  /*0b00*/  IMAD.IADD R19, R2, 0x1, R19 ;  /* 0x0000000102137824 */ /* 0x000fe200078e0213 */
[----:B------:R-:W-:-:S04]  /*0b10*/  DADD R16, R16, R8 ;  /* 0x0000000010107229 */ /* 0x000fc80000000008 */
[----:B------:R-:W-:-:S13]  /*0b20*/  ISETP.GE.AND P0, PT, R19, UR9, PT ;  /* 0x0000000913007c0c */ /* 0x000fda000bf06270 */
[----:B------:R-:W-:Y:S05]  /*0b30*/  @!P0 BRA `(.L_x_17) ;  /* 0xfffffff800788947 */ /* 0x000fea000383ffff */
.L_x_8:
[----:B------:R-:W-:Y:S05]  /*0b40*/  BSYNC.RECONVERGENT B1 ;  /* 0x0000000000017941 */ /* 0x000fea0003800200 */
.L_x_7:
[----:B------:R0:W1:Y:S02]  /*0b50*/  F2F.F32.F64 R17, R16 ;  /* 0x0000001000117310 */ /* 0x0000640000301000 */
.L_x_1:
[----:B------:R-:W-:Y:S05]  /*0b60*/  BSYNC.RECONVERGENT B0 ;  /* 0x0000000000007941 */ /* 0x000fea0003800200 */
.L_x_0:
[----:B------:R-:W1:Y:S02]  /*0b70*/  LDC.64 R2, c[0x0][0x390] ;  /* 0x0000e400ff027b82 */ /* 0x000e640000000a00 */
[----:B-1----:R-:W-:Y:S01]  /*0b80*/  REDG.E.ADD.F32.FTZ.RN.STRONG.GPU desc[UR4][R2.64], R17 ;  /* 0x00000011020079a6 */ /* 0x002fe2000c12f304 */
[----:B------:R-:W-:Y:S05]  /*0b90*/  EXIT ;  /* 0x000000000000794d */ /* 0x000fea0003800000 */
        .weak           $__internal_0_$__cuda_sm20_div_rn_f64_full
        .type           $__internal_0_$__cuda_sm20_div_rn_f64_full,@function
        .size           $__internal_0_$__cuda_sm20_div_rn_f64_full,(.L_x_25 - $__internal_0_$__cuda_sm20_div_rn_f64_full)
$__internal_0_$__cuda_sm20_div_rn_f64_full:
[C---:B------:R-:W-:Y:S01]  /*0ba0*/  FSETP.GEU.AND P0, PT, |R11|.reuse, 1.469367938527859385e-39, PT ;  /* 0x001000000b00780b */ /* 0x040fe20003f0e200 */
[----:B------:R-:W-:Y:S01]  /*0bb0*/  IMAD.MOV.U32 R6, RZ, RZ, 0x1 ;  /* 0x00000001ff067424 */ /* 0x000fe200078e00ff */
[C---:B------:R-:W-:Y:S01]  /*0bc0*/  LOP3.LUT R8, R11.reuse, 0x800fffff, RZ, 0xc0, !PT ;  /* 0x800fffff0b087812 */ /* 0x040fe200078ec0ff */
[----:B------:R-:W-:Y:S01]  /*0bd0*/  IMAD.MOV.U32 R12, RZ, RZ, R4 ;  /* 0x000000ffff0c7224 */ /* 0x000fe200078e0004 */
[----:B------:R-:W-:Y:S02]  /*0be0*/  LOP3.LUT R18, R11, 0x7ff00000, RZ, 0xc0, !PT ;  /* 0x7ff000000b127812 */ /* 0x000fe400078ec0ff */
[----:B------:R-:W-:Y:S01]  /*0bf0*/  LOP3.LUT R9, R8, 0x3ff00000, RZ, 0xfc, !PT ;  /* 0x3ff0000008097812 */ /* 0x000fe200078efcff */
[----:B------:R-:W-:Y:S01]  /*0c00*/  IMAD.MOV.U32 R8, RZ, RZ, R10 ;  /* 0x000000ffff087224 */ /* 0x000fe200078e000a */
[----:B------:R-:W-:-:S04]  /*0c10*/  LOP3.LUT R3, R5, 0x7ff00000, RZ, 0xc0, !PT ;  /* 0x7ff0000005037812 */ /* 0x000fc800078ec0ff */
[----:B------:R-:W-:Y:S01]  /*0c20*/  ISETP.GE.U32.AND P2, PT, R3, R18, PT ;  /* 0x000000120300720c */ /* 0x000fe20003f46070 */
[----:B------:R-:W-:-:S06]  /*0c30*/  @!P0 DMUL R8, R10, 8.98846567431157953865e+307 ;  /* 0x7fe000000a088828 */ /* 0x000fcc0000000000 */
[----:B------:R-:W0:Y:S02]  /*0c40*/  MUFU.RCP64H R7, R9 ;  /* 0x0000000900077308 */ /* 0x000e240000001800 */
[----:B0-----:R-:W-:-:S08]  /*0c50*/  DFMA R20, R6, -R8, 1 ;  /* 0x3ff000000614742b */ /* 0x001fd00000000808 */
[----:B------:R-:W-:-:S08]  /*0c60*/  DFMA R20, R20, R20, R20 ;  /* 0x000000141414722b */ /* 0x000fd00000000014 */
[----:B------:R-:W-:Y:S01]  /*0c70*/  DFMA R20, R6, R20, R6 ;  /* 0x000000140614722b */ /* 0x000fe20000000006 */
[----:B------:R-:W-:Y:S02]  /*0c80*/  IMAD.MOV.U32 R6, RZ, RZ, 0x1ca00000 ;  /* 0x1ca00000ff067424 */ /* 0x000fe400078e00ff */
[----:B------:R-:W-:-:S03]  /*0c90*/  IMAD.MOV.U32 R7, RZ, RZ, R3 ;  /* 0x000000ffff077224 */ /* 0x000fc600078e0003 */
[----:B------:R-:W-:Y:S02]  /*0ca0*/  SEL R13, R6, 0x63400000, !P2 ;  /* 0x63400000060d7807 */ /* 0x000fe40005000000 */
[----:B------:R-:W-:Y:S01]  /*0cb0*/  DFMA R14, R20, -R8, 1 ;  /* 0x3ff00000140e742b */ /* 0x000fe20000000808 */
[----:B------:R-:W-:Y:S02]  /*0cc0*/  FSETP.GEU.AND P2, PT, |R5|, 1.469367938527859385e-39, PT ;  /* 0x001000000500780b */ /* 0x000fe40003f4e200 */
[----:B------:R-:W-:-:S05]  /*0cd0*/  LOP3.LUT R13, R13, 0x800fffff, R5, 0xf8, !PT ;  /* 0x800fffff0d0d7812 */ /* 0x000fca00078ef805 */
[----:B------:R-:W-:-:S06]  /*0ce0*/  DFMA R14, R20, R14, R20 ;  /* 0x0000000e140e722b */ /* 0x000fcc0000000014 */
[----:B------:R-:W-:Y:S05]  /*0cf0*/  @P2 BRA `(.L_x_18) ;  /* 0x0000000000202947 */ /* 0x000fea0003800000 */
[----:B------:R-:W-:-:S04]  /*0d00*/  LOP3.LUT R20, R11, 0x7ff00000, RZ, 0xc0, !PT ;  /* 0x7ff000000b147812 */ /* 0x000fc800078ec0ff */
[----:B------:R-:W-:Y:S01]  /*0d10*/  ISETP.GE.U32.AND P2, PT, R3, R20, PT ;  /* 0x000000140300720c */ /* 0x000fe20003f46070 */
[----:B------:R-:W-:-:S03]  /*0d20*/  IMAD.MOV.U32 R20, RZ, RZ, RZ ;  /* 0x000000ffff147224 */ /* 0x000fc600078e00ff */
[----:B------:R-:W-:-:S04]  /*0d30*/  SEL R7, R6, 0x63400000, !P2 ;  /* 0x6340000006077807 */ /* 0x000fc80005000000 */
[----:B------:R-:W-:-:S04]  /*0d40*/  LOP3.LUT R7, R7, 0x80000000, R5, 0xf8, !PT ;  /* 0x8000000007077812 */ /* 0x000fc800078ef805 */
[----:B------:R-:W-:-:S06]  /*0d50*/  LOP3.LUT R21, R7, 0x100000, RZ, 0xfc, !PT ;  /* 0x0010000007157812 */ /* 0x000fcc00078efcff */
[----:B------:R-:W-:-:S10]  /*0d60*/  DFMA R12, R12, 2, -R20 ;  /* 0x400000000c0c782b */ /* 0x000fd40000000814 */
[----:B------:R-:W-:-:S07]  /*0d70*/  LOP3.LUT R7, R13, 0x7ff00000, RZ, 0xc0, !PT ;  /* 0x7ff000000d077812 */ /* 0x000fce00078ec0ff */
.L_x_18:
[----:B------:R-:W-:Y:S01]  /*0d80*/  DMUL R24, R14, R12 ;  /* 0x0000000c0e187228 */ /* 0x000fe20000000000 */
[----:B------:R-:W-:Y:S01]  /*0d90*/  @!P0 LOP3.LUT R18, R9, 0x7ff00000, RZ, 0xc0, !PT ;  /* 0x7ff0000009128812 */ /* 0x000fe200078ec0ff */
[----:B------:R-:W-:Y:S06]  /*0da0*/  BSSY.RECONVERGENT B3, `(.L_x_19) ;  /* 0x0000038000037945 */ /* 0x000fec0003800200 */
[----:B------:R-:W-:-:S08]  /*0db0*/  DFMA R20, R24, -R8, R12 ;  /* 0x800000081814722b */ /* 0x000fd0000000000c */
[----:B------:R-:W-:Y:S01]  /*0dc0*/  DFMA R14, R14, R20, R24 ;  /* 0x000000140e0e722b */ /* 0x000fe20000000018 */
[----:B------:R-:W-:Y:S02]  /*0dd0*/  VIADD R20, R7, 0xffffffff ;  /* 0xffffffff07147836 */ /* 0x000fe40000000000 */
[----:B------:R-:W-:-:S03]  /*0de0*/  VIADD R21, R18, 0xffffffff ;  /* 0xffffffff12157836 */ /* 0x000fc60000000000 */
[----:B------:R-:W-:-:S04]  /*0df0*/  ISETP.GT.U32.AND P0, PT, R20, 0x7feffffe, PT ;  /* 0x7feffffe1400780c */ /* 0x000fc80003f04070 */
[----:B------:R-:W-:-:S13]  /*0e00*/  ISETP.GT.U32.OR P0, PT, R21, 0x7feffffe, P0 ;  /* 0x7feffffe1500780c */ /* 0x000fda0000704470 */
[----:B------:R-:W-:Y:S05]  /*0e10*/  @P0 BRA `(.L_x_20) ;  /* 0x00000000006c0947 */ /* 0x000fea0003800000 */
[----:B------:R-:W-:-:S04]  /*0e20*/  LOP3.LUT R18, R11, 0x7ff00000, RZ, 0xc0, !PT ;  /* 0x7ff000000b127812 */ /* 0x000fc800078ec0ff */
[CC--:B------:R-:W-:Y:S02]  /*0e30*/  VIADDMNMX R7, R3.reuse, -R18.reuse, 0xb9600000, !PT ;  /* 0xb960000003077446 */ /* 0x0c0fe40007800912 */
[----:B------:R-:W-:Y:S02]  /*0e40*/  ISETP.GE.U32.AND P0, PT, R3, R18, PT ;  /* 0x000000120300720c */ /* 0x000fe40003f06070 */
[----:B------:R-:W-:Y:S02]  /*0e50*/  VIMNMX R3, PT, PT, R7, 0x46a00000, PT ;  /* 0x46a0000007037848 */ /* 0x000fe40003fe0100 */
[----:B------:R-:W-:-:S05]  /*0e60*/  SEL R6, R6, 0x63400000, !P0 ;  /* 0x6340000006067807 */ /* 0x000fca0004000000 */
[----:B------:R-:W-:Y:S02]  /*0e70*/  IMAD.IADD R3, R3, 0x1, -R6 ;  /* 0x0000000103037824 */ /* 0x000fe400078e0a06 */
[----:B------:R-:W-:Y:S02]  /*0e80*/  IMAD.MOV.U32 R6, RZ, RZ, RZ ;  /* 0x000000ffff067224 */ /* 0x000fe400078e00ff */
[----:B------:R-:W-:-:S06]  /*0e90*/  VIADD R7, R3, 0x7fe00000 ;  /* 0x7fe0000003077836 */ /* 0x000fcc0000000000 */
[----:B------:R-:W-:-:S10]  /*0ea0*/  DMUL R20, R14, R6 ;  /* 0x000000060e147228 */ /* 0x000fd40000000000 */
[----:B------:R-:W-:-:S13]  /*0eb0*/  FSETP.GTU.AND P0, PT, |R21|, 1.469367938527859385e-39, PT ;  /* 0x001000001500780b */ /* 0x000fda0003f0c200 */
[----:B------:R-:W-:Y:S05]  /*0ec0*/  @P0 BRA `(.L_x_21) ;  /* 0x0000000000940947 */ /* 0x000fea0003800000 */
[----:B------:R-:W-:-:S06]  /*0ed0*/  DFMA R8, R14, -R8, R12 ;  /* 0x800000080e08722b */ /* 0x000fcc000000000c */
[----:B------:R-:W-:-:S04]  /*0ee0*/  IMAD.MOV.U32 R8, RZ, RZ, RZ ;  /* 0x000000ffff087224 */ /* 0x000fc800078e00ff */
[C---:B------:R-:W-:Y:S02]  /*0ef0*/  FSETP.NEU.AND P0, PT, R9.reuse, RZ, PT ;  /* 0x000000ff0900720b */ /* 0x040fe40003f0d000 */
[----:B------:R-:W-:-:S04]  /*0f00*/  LOP3.LUT R11, R9, 0x80000000, R11, 0x48, !PT ;  /* 0x80000000090b7812 */ /* 0x000fc800078e480b */
[----:B------:R-:W-:-:S07]  /*0f10*/  LOP3.LUT R9, R11, R7, RZ, 0xfc, !PT ;  /* 0x000000070b097212 */ /* 0x000fce00078efcff */
[----:B------:R-:W-:Y:S05]  /*0f20*/  @!P0 BRA `(.L_x_21) ;  /* 0x00000000007c8947 */ /* 0x000fea0003800000 */
[----:B------:R-:W-:Y:S01]  /*0f30*/  IMAD.MOV R7, RZ, RZ, -R3 ;  /* 0x000000ffff077224 */ /* 0x000fe200078e0a03 */
[----:B------:R-:W-:Y:S01]  /*0f40*/  DMUL.RP R8, R14, R8 ;  /* 0x000000080e087228 */ /* 0x000fe20000008000 */
[----:B------:R-:W-:Y:S01]  /*0f50*/  IMAD.MOV.U32 R6, RZ, RZ, RZ ;  /* 0x000000ffff067224 */ /* 0x000fe200078e00ff */
[----:B------:R-:W-:-:S05]  /*0f60*/  IADD3 R3, PT, PT, -R3, -0x43300000, RZ ;  /* 0xbcd0000003037810 */ /* 0x000fca0007ffe1ff */
[----:B------:R-:W-:-:S03]  /*0f70*/  DFMA R6, R20, -R6, R14 ;  /* 0x800000061406722b */ /* 0x000fc6000000000e */
[----:B------:R-:W-:-:S07]  /*0f80*/  LOP3.LUT R11, R9, R11, RZ, 0x3c, !PT ;  /* 0x0000000b090b7212 */ /* 0x000fce00078e3cff */
[----:B------:R-:W-:-:S04]  /*0f90*/  FSETP.NEU.AND P0, PT, |R7|, R3, PT ;  /* 0x000000030700720b */ /* 0x000fc80003f0d200 */
[----:B------:R-:W-:Y:S02]  /*0fa0*/  FSEL R20, R8, R20, !P0 ;  /* 0x0000001408147208 */ /* 0x000fe40004000000 */
[----:B------:R-:W-:Y:S01]  /*0fb0*/  FSEL R21, R11, R21, !P0 ;  /* 0x000000150b157208 */ /* 0x000fe20004000000 */
[----:B------:R-:W-:Y:S06]  /*0fc0*/  BRA `(.L_x_21) ;  /* 0x0000000000547947 */ /* 0x000fec0003800000 */
.L_x_20:
[----:B------:R-:W-:-:S14]  /*0fd0*/  DSETP.NAN.AND P0, PT, R4, R4, PT ;  /* 0x000000040400722a */ /* 0x000fdc0003f08000 */
[----:B------:R-:W-:Y:S05]  /*0fe0*/  @P0 BRA `(.L_x_22) ;  /* 0x0000000000440947 */ /* 0x000fea0003800000 */
[----:B------:R-:W-:-:S14]  /*0ff0*/  DSETP.NAN.AND P0, PT, R10, R10, PT ;  /* 0x0000000a0a00722a */ /* 0x000fdc0003f08000 */
[----:B------:R-:W-:Y:S05]  /*1000*/  @P0 BRA `(.L_x_23) ;  /* 0x0000000000300947 */ /* 0x000fea0003800000 */
[----:B------:R-:W-:Y:S01]  /*1010*/  ISETP.NE.AND P0, PT, R7, R18, PT ;  /* 0x000000120700720c */ /* 0x000fe20003f05270 */
[----:B------:R-:W-:Y:S02]  /*1020*/  IMAD.MOV.U32 R20, RZ, RZ, 0x0 ;  /* 0x00000000ff147424 */ /* 0x000fe400078e00ff */
[----:B------:R-:W-:-:S10]  /*1030*/  IMAD.MOV.U32 R21, RZ, RZ, -0x80000 ;  /* 0xfff80000ff157424 */ /* 0x000fd400078e00ff */
[----:B------:R-:W-:Y:S05]  /*1040*/  @!P0 BRA `(.L_x_21) ;  /* 0x0000000000348947 */ /* 0x000fea0003800000 */
[----:B------:R-:W-:Y:S02]  /*1050*/  ISETP.NE.AND P0, PT, R7, 0x7ff00000, PT ;  /* 0x7ff000000700780c */ /* 0x000fe40003f05270 */
[----:B------:R-:W-:Y:S02]  /*1060*/  LOP3.LUT R21, R5, 0x80000000, R11, 0x48, !PT ;  /* 0x8000000005157812 */ /* 0x000fe400078e480b */
[----:B------:R-:W-:-:S13]  /*1070*/  ISETP.EQ.OR P0, PT, R18, RZ, !P0 ;  /* 0x000000ff1200720c */ /* 0x000fda0004702670 */
[----:B------:R-:W-:Y:S01]  /*1080*/  @P0 LOP3.LUT R3, R21, 0x7ff00000, RZ, 0xfc, !PT ;  /* 0x7ff0000015030812 */ /* 0x000fe200078efcff */
[----:B------:R-:W-:Y:S02]  /*1090*/  @!P0 IMAD.MOV.U32 R20, RZ, RZ, RZ ;  /* 0x000000ffff148224 */ /* 0x000fe400078e00ff */
[----:B------:R-:W-:Y:S02]  /*10a0*/  @P0 IMAD.MOV.U32 R20, RZ, RZ, RZ ;  /* 0x000000ffff140224 */ /* 0x000fe400078e00ff */
[----:B------:R-:W-:Y:S01]  /*10b0*/  @P0 IMAD.MOV.U32 R21, RZ, RZ, R3 ;  /* 0x000000ffff150224 */ /* 0x000fe200078e0003 */
[----:B------:R-:W-:Y:S06]  /*10c0*/  BRA `(.L_x_21) ;  /* 0x0000000000147947 */ /* 0x000fec0003800000 */
.L_x_23:
[----:B------:R-:W-:Y:S01]  /*10d0*/  LOP3.LUT R21, R11, 0x80000, RZ, 0xfc, !PT ;  /* 0x000800000b157812 */ /* 0x000fe200078efcff */
[----:B------:R-:W-:Y:S01]  /*10e0*/  IMAD.MOV.U32 R20, RZ, RZ, R10 ;  /* 0x000000ffff147224 */ /* 0x000fe200078e000a */
[----:B------:R-:W-:Y:S06]  /*10f0*/  BRA `(.L_x_21) ;  /* 0x0000000000087947 */ /* 0x000fec0003800000 */
.L_x_22:
[----:B------:R-:W-:Y:S01]  /*1100*/  LOP3.LUT R21, R5, 0x80000, RZ, 0xfc, !PT ;  /* 0x0008000005157812 */ /* 0x000fe200078efcff */
[----:B------:R-:W-:-:S07]  /*1110*/  IMAD.MOV.U32 R20, RZ, RZ, R4 ;  /* 0x000000ffff147224 */ /* 0x000fce00078e0004 */
.L_x_21:
[----:B------:R-:W-:Y:S05]  /*1120*/  BSYNC.RECONVERGENT B3 ;  /* 0x0000000000037941 */ /* 0x000fea0003800200 */
.L_x_19:
[----:B------:R-:W-:Y:S02]  /*1130*/  IMAD.MOV.U32 R6, RZ, RZ, R0 ;  /* 0x000000ffff067224 */ /* 0x000fe400078e0000 */
[----:B------:R-:W-:Y:S02]  /*1140*/  IMAD.MOV.U32 R7, RZ, RZ, 0x0 ;  /* 0x00000000ff077424 */ /* 0x000fe400078e00ff */
[----:B------:R-:W-:Y:S02]  /*1150*/  IMAD.MOV.U32 R8, RZ, RZ, R20 ;  /* 0x000000ffff087224 */ /* 0x000fe400078e0014 */
[----:B------:R-:W-:Y:S01]  /*1160*/  IMAD.MOV.U32 R9, RZ, RZ, R21 ;  /* 0x000000ffff097224 */ /* 0x000fe200078e0015 */
[----:B------:R-:W-:Y:S06]  /*1170*/  RET.REL.NODEC R6 `(_Z15midpoint_kernelidPf) ;  /* 0xffffffec06a07950 */ /* 0x000fec0003c3ffff */
.L_x_24:
[----:B------:R-:W-:-:S00]  /*1180*/  BRA `(.L_x_24) ;  /* 0xfffffffc00fc7947 */ /* 0x000fc0000383ffff */
[----:B------:R-:W-:-:S00]  /*1190*/  NOP ;  /* 0x0000000000007918 */ /* 0x000fc00000000000 */
        /* <DEDUP_REMOVED lines=14> */
.L_x_25:


//--------------------- .nv.shared.reserved.0     --------------------------
	.section	.nv.shared.reserved.0,"aw",@nobits
	.weak		__nv_reservedSMEM_offset_0_alias
	.size		__nv_reservedSMEM_offset_0_alias, 0, 64
	.other		__nv_reservedSMEM_offset_0_alias,@"STO_CUDA_RESERVED_SHARED STV_DEFAULT"
__nv_reservedSMEM_offset_0_alias:
	.zero		0
	.zero		64


//--------------------- .nv.constant0._Z15midpoint_kernelidPf --------------------------
	.section	.nv.constant0._Z15midpoint_kernelidPf,"a",@progbits
	.sectionflags	@""
	.align	4
.nv.constant0._Z15midpoint_kernelidPf:
	.zero		920


//--------------------- SYMBOLS --------------------------

	.type		.nv.reservedSmem.offset0,@object
	.size		.nv.reservedSmem.offset0,0x4
